//
// Generated by NVIDIA NVVM Compiler
//
// Compiler Build ID: CL-36424714
// Cuda compilation tools, release 13.0, V13.0.88
// Based on NVVM 20.0.0
//

.version 9.0
.target sm_100
.address_size 64

	// .globl	_Z20fma_intensive_kernelPfffi

.visible .entry _Z20fma_intensive_kernelPfffi(
	.param .u64 .ptr .align 1 _Z20fma_intensive_kernelPfffi_param_0,
	.param .f32 _Z20fma_intensive_kernelPfffi_param_1,
	.param .f32 _Z20fma_intensive_kernelPfffi_param_2,
	.param .u32 _Z20fma_intensive_kernelPfffi_param_3
)
{
	.reg .pred 	%p<6>;
	.reg .b32 	%r<16>;
	.reg .b32 	%f<40>;
	.reg .b64 	%rd<5>;

	ld.param.u64 	%rd1, [_Z20fma_intensive_kernelPfffi_param_0];
	ld.param.f32 	%f17, [_Z20fma_intensive_kernelPfffi_param_1];
	ld.param.f32 	%f18, [_Z20fma_intensive_kernelPfffi_param_2];
	ld.param.u32 	%r8, [_Z20fma_intensive_kernelPfffi_param_3];
	setp.lt.s32 	%p1, %r8, 1;
	mov.f32 	%f39, 0f40000000;
	@%p1 bra 	$L__BB0_8;
	and.b32  	%r1, %r8, 3;
	setp.lt.u32 	%p2, %r8, 4;
	mov.f32 	%f38, 0f3F800000;
	mov.f32 	%f37, %f38;
	@%p2 bra 	$L__BB0_4;
	and.b32  	%r9, %r8, 2147483644;
	neg.s32 	%r14, %r9;
	mov.f32 	%f38, 0f3F800000;
$L__BB0_3:
	fma.rn.f32 	%f23, %f37, %f17, %f18;
	fma.rn.f32 	%f24, %f38, %f17, %f18;
	fma.rn.f32 	%f25, %f23, %f17, %f18;
	fma.rn.f32 	%f26, %f24, %f17, %f18;
	fma.rn.f32 	%f27, %f25, %f17, %f18;
	fma.rn.f32 	%f28, %f26, %f17, %f18;
	fma.rn.f32 	%f37, %f27, %f17, %f18;
	fma.rn.f32 	%f38, %f28, %f17, %f18;
	add.s32 	%r14, %r14, 4;
	setp.ne.s32 	%p3, %r14, 0;
	@%p3 bra 	$L__BB0_3;
$L__BB0_4:
	setp.eq.s32 	%p4, %r1, 0;
	@%p4 bra 	$L__BB0_7;
	neg.s32 	%r15, %r1;
$L__BB0_6:
	.pragma "nounroll";
	fma.rn.f32 	%f37, %f37, %f17, %f18;
	fma.rn.f32 	%f38, %f38, %f17, %f18;
	add.s32 	%r15, %r15, 1;
	setp.ne.s32 	%p5, %r15, 0;
	@%p5 bra 	$L__BB0_6;
$L__BB0_7:
	add.f32 	%f39, %f37, %f38;
$L__BB0_8:
	cvta.to.global.u64 	%rd2, %rd1;
	mov.u32 	%r10, %tid.x;
	mov.u32 	%r11, %ntid.x;
	mov.u32 	%r12, %ctaid.x;
	mad.lo.s32 	%r13, %r12, %r11, %r10;
	mul.wide.s32 	%rd3, %r13, 4;
	add.s64 	%rd4, %rd2, %rd3;
	st.global.f32 	[%rd4], %f39;
	ret;

}


// ===== COMPILED SASS (sm_100) =====

	.target	sm_100

	.elftype	@"ET_EXEC"


//--------------------- .note.nv.tkinfo           --------------------------
	.section	.note.nv.tkinfo,"",@"SHT_NOTE"
	.sectionflags	@"SHF_NOTE_NV_TKINFO"
	.tkinfo
        /*0018*/ 	.word	0x00000002
        /*0030*/ 	.string	""
        /*0030*/ 	.string	"ptxas"
        /*0030*/ 	.string	"Cuda compilation tools, release 13.0, V13.0.88"
        /*0030*/ 	.string	"Build cuda_13.0.r13.0/compiler.36424714_0"
        /*0030*/ 	.string	"-arch sm_100 -m 64 "



//--------------------- .note.nv.cuinfo           --------------------------
	.section	.note.nv.cuinfo,"",@"SHT_NOTE"
	.sectionflags	@"SHF_NOTE_NV_CUINFO"
        /*0018*/ 	.short	0x0002
        /*001a*/ 	.short	0x0064
        /*001c*/ 	.short	0x0082
	.zero		2


//--------------------- .nv.info                  --------------------------
	.section	.nv.info,"",@"SHT_CUDA_INFO"
	.align	4


	//----- nvinfo : EIATTR_REGCOUNT
	.align		4
        /*0000*/ 	.byte	0x04, 0x2f
        /*0002*/ 	.short	(.L_1 - .L_0)
	.align		4
.L_0:
        /*0004*/ 	.word	index@(_Z20fma_intensive_kernelPfffi)
        /*0008*/ 	.word	0x0000000a


	//----- nvinfo : EIATTR_FRAME_SIZE
	.align		4
.L_1:
        /*000c*/ 	.byte	0x04, 0x11
        /*000e*/ 	.short	(.L_3 - .L_2)
	.align		4
.L_2:
        /*0010*/ 	.word	index@(_Z20fma_intensive_kernelPfffi)
        /*0014*/ 	.word	0x00000000


	//----- nvinfo : EIATTR_MIN_STACK_SIZE
	.align		4
.L_3:
        /*0018*/ 	.byte	0x04, 0x12
        /*001a*/ 	.short	(.L_5 - .L_4)
	.align		4
.L_4:
        /*001c*/ 	.word	index@(_Z20fma_intensive_kernelPfffi)
        /*0020*/ 	.word	0x00000000
.L_5:


//--------------------- .nv.compat                --------------------------
	.section	.nv.compat,"",@"SHT_CUDA_COMPAT_INFO"
	.align	4
        /*0000*/ 	.byte	0x02, 0x09, 0x00, 0x00, 0x02, 0x02, 0x01, 0x00, 0x02, 0x05, 0x05, 0x00, 0x03, 0x07, 0x01, 0x01
        /*0010*/ 	.byte	0x02, 0x03, 0x00, 0x00, 0x02, 0x06, 0x01, 0x00, 0x04, 0x0b, 0x08, 0x00, 0x09, 0x00, 0x00, 0x00
        /*0020*/ 	.byte	0x00, 0x00, 0x00, 0x00


//--------------------- .nv.info._Z20fma_intensive_kernelPfffi --------------------------
	.section	.nv.info._Z20fma_intensive_kernelPfffi,"",@"SHT_CUDA_INFO"
	.sectionflags	@""
	.align	4


	//----- nvinfo : EIATTR_CUDA_API_VERSION
	.align		4
        /*0000*/ 	.byte	0x04, 0x37
        /*0002*/ 	.short	(.L_7 - .L_6)
.L_6:
        /*0004*/ 	.word	0x00000082


	//----- nvinfo : EIATTR_KPARAM_INFO
	.align		4
.L_7:
        /*0008*/ 	.byte	0x04, 0x17
        /*000a*/ 	.short	(.L_9 - .L_8)
.L_8:
        /*000c*/ 	.word	0x00000000
        /*0010*/ 	.short	0x0003
        /*0012*/ 	.short	0x0010
        /*0014*/ 	.byte	0x00, 0xf0, 0x11, 0x00


	//----- nvinfo : EIATTR_KPARAM_INFO
	.align		4
.L_9:
        /*0018*/ 	.byte	0x04, 0x17
        /*001a*/ 	.short	(.L_11 - .L_10)
.L_10:
        /*001c*/ 	.word	0x00000000
        /*0020*/ 	.short	0x0002
        /*0022*/ 	.short	0x000c
        /*0024*/ 	.byte	0x00, 0xf0, 0x11, 0x00


	//----- nvinfo : EIATTR_KPARAM_INFO
	.align		4
.L_11:
        /*0028*/ 	.byte	0x04, 0x17
        /*002a*/ 	.short	(.L_13 - .L_12)
.L_12:
        /*002c*/ 	.word	0x00000000
        /*0030*/ 	.short	0x0001
        /*0032*/ 	.short	0x0008
        /*0034*/ 	.byte	0x00, 0xf0, 0x11, 0x00


	//----- nvinfo : EIATTR_KPARAM_INFO
	.align		4
.L_13:
        /*0038*/ 	.byte	0x04, 0x17
        /*003a*/ 	.short	(.L_15 - .L_14)
.L_14:
        /*003c*/ 	.word	0x00000000
        /*0040*/ 	.short	0x0000
        /*0042*/ 	.short	0x0000
        /*0044*/ 	.byte	0x00, 0xf5, 0x21, 0x00


	//----- nvinfo : EIATTR_SPARSE_MMA_MASK
	.align		4
.L_15:
        /*0048*/ 	.byte	0x03, 0x50
        /*004a*/ 	.short	0x0000


	//----- nvinfo : EIATTR_MAXREG_COUNT
	.align		4
        /*004c*/ 	.byte	0x03, 0x1b
        /*004e*/ 	.short	0x00ff


	//----- nvinfo : EIATTR_MERCURY_ISA_VERSION
	.align		4
        /*0050*/ 	.byte	0x03, 0x5f
        /*0052*/ 	.short	0x0101


	//----- nvinfo : EIATTR_VRC_CTA_INIT_COUNT
	.align		4
        /*0054*/ 	.byte	0x02, 0x4a
	.zero		1
	.zero		1


	//----- nvinfo : EIATTR_EXIT_INSTR_OFFSETS
	.align		4
        /*0058*/ 	.byte	0x04, 0x1c
        /*005a*/ 	.short	(.L_17 - .L_16)


	//   ....[0]....
.L_16:
        /*005c*/ 	.word	0x000006e0


	//----- nvinfo : EIATTR_CBANK_PARAM_SIZE
	.align		4
.L_17:
        /*0060*/ 	.byte	0x03, 0x19
        /*0062*/ 	.short	0x0014


	//----- nvinfo : EIATTR_PARAM_CBANK
	.align		4
        /*0064*/ 	.byte	0x04, 0x0a
        /*0066*/ 	.short	(.L_19 - .L_18)
	.align		4
.L_18:
        /*0068*/ 	.word	index@(.nv.constant0._Z20fma_intensive_kernelPfffi)
        /*006c*/ 	.short	0x0380
        /*006e*/ 	.short	0x0014


	//----- nvinfo : EIATTR_SW_WAR
	.align		4
.L_19:
        /*0070*/ 	.byte	0x04, 0x36
        /*0072*/ 	.short	(.L_21 - .L_20)
.L_20:
        /*0074*/ 	.word	0x00000008
.L_21:


//--------------------- .nv.callgraph             --------------------------
	.section	.nv.callgraph,"",@"SHT_CUDA_CALLGRAPH"
	.align	4
	.sectionentsize	8
	.align		4
        /*0000*/ 	.word	0x00000000
	.align		4
        /*0004*/ 	.word	0xffffffff
	.align		4
        /*0008*/ 	.word	0x00000000
	.align		4
        /*000c*/ 	.word	0xfffffffe
	.align		4
        /*0010*/ 	.word	0x00000000
	.align		4
        /*0014*/ 	.word	0xfffffffd
	.align		4
        /*0018*/ 	.word	0x00000000
	.align		4
        /*001c*/ 	.word	0xfffffffc


//--------------------- .text._Z20fma_intensive_kernelPfffi --------------------------
	.section	.text._Z20fma_intensive_kernelPfffi,"ax",@progbits
	.align	128
        .global         _Z20fma_intensive_kernelPfffi
        .type           _Z20fma_intensive_kernelPfffi,@function
        .size           _Z20fma_intensive_kernelPfffi,(.L_x_9 - _Z20fma_intensive_kernelPfffi)
        .other          _Z20fma_intensive_kernelPfffi,@"STO_CUDA_ENTRY STV_DEFAULT"
_Z20fma_intensive_kernelPfffi:
.text._Z20fma_intensive_kernelPfffi:
[----:B------:R-:W-:Y:S01]  /*0000*/  LDC R1, c[0x0][0x37c] ;  /* 0x0000df00ff017b82 */ /* 0x000fe20000000800 */
[----:B------:R-:W0:Y:S01]  /*0010*/  LDCU UR5, c[0x0][0x390] ;  /* 0x00007200ff0577ac */ /* 0x000e220008000800 */
[----:B------:R-:W-:Y:S01]  /*0020*/  HFMA2 R5, -RZ, RZ, 2, 0 ;  /* 0x40000000ff057431 */ /* 0x000fe200000001ff */
[----:B------:R-:W1:Y:S01]  /*0030*/  LDCU.64 UR6, c[0x0][0x358] ;  /* 0x00006b00ff0677ac */ /* 0x000e620008000a00 */
[----:B0-----:R-:W-:-:S09]  /*0040*/  UISETP.GE.AND UP0, UPT, UR5, 0x1, UPT ;  /* 0x000000010500788c */ /* 0x001fd2000bf06270 */
[----:B-1----:R-:W-:Y:S05]  /*0050*/  BRA.U !UP0, `(.L_x_0) ;  /* 0x0000000508847547 */ /* 0x002fea000b800000 */
[----:B------:R-:W-:Y:S01]  /*0060*/  UISETP.GE.U32.AND UP0, UPT, UR5, 0x4, UPT ;  /* 0x000000040500788c */ /* 0x000fe2000bf06070 */
[----:B------:R-:W-:Y:S01]  /*0070*/  MOV R0, 0x3f800000 ;  /* 0x3f80000000007802 */ /* 0x000fe20000000f00 */
[----:B------:R-:W-:Y:S01]  /*0080*/  ULOP3.LUT UR4, UR5, 0x3, URZ, 0xc0, !UPT ;  /* 0x0000000305047892 */ /* 0x000fe2000f8ec0ff */
[----:B------:R-:W-:-:S06]  /*0090*/  MOV R6, 0x3f800000 ;  /* 0x3f80000000067802 */ /* 0x000fcc0000000f00 */
[----:B------:R-:W-:Y:S05]  /*00a0*/  BRA.U !UP0, `(.L_x_1) ;  /* 0x0000000508487547 */ /* 0x000fea000b800000 */
[----:B------:R-:W0:Y:S01]  /*00b0*/  LDC.64 R2, c[0x0][0x388] ;  /* 0x0000e200ff027b82 */ /* 0x000e220000000a00 */
[----:B------:R-:W-:Y:S01]  /*00c0*/  ULOP3.LUT UR5, UR5, 0x7ffffffc, URZ, 0xc0, !UPT ;  /* 0x7ffffffc05057892 */ /* 0x000fe2000f8ec0ff */
[----:B------:R-:W-:-:S03]  /*00d0*/  MOV R0, 0x3f800000 ;  /* 0x3f80000000007802 */ /* 0x000fc60000000f00 */
[----:B------:R-:W-:-:S04]  /*00e0*/  UIADD3 UR5, UPT, UPT, -UR5, URZ, URZ ;  /* 0x000000ff05057290 */ /* 0x000fc8000fffe1ff */
[----:B------:R-:W-:-:S09]  /*00f0*/  UISETP.GE.AND UP0, UPT, UR5, URZ, UPT ;  /* 0x000000ff0500728c */ /* 0x000fd2000bf06270 */
[----:B------:R-:W-:Y:S05]  /*0100*/  BRA.U UP0, `(.L_x_2) ;  /* 0x0000000500047547 */ /* 0x000fea000b800000 */
[----:B------:R-:W-:Y:S02]  /*0110*/  UIADD3 UR8, UPT, UPT, -UR5, URZ, URZ ;  /* 0x000000ff05087290 */ /* 0x000fe4000fffe1ff */
[----:B------:R-:W-:Y:S02]  /*0120*/  UPLOP3.LUT UP0, UPT, UPT, UPT, UPT, 0x80, 0x8 ;  /* 0x000000000008789c */ /* 0x000fe40003f0f070 */
[----:B------:R-:W-:-:S09]  /*0130*/  UISETP.GT.AND UP1, UPT, UR8, 0xc, UPT ;  /* 0x0000000c0800788c */ /* 0x000fd2000bf24270 */
[----:B------:R-:W-:Y:S05]  /*0140*/  BRA.U !UP1, `(.L_x_3) ;  /* 0x0000000109947547 */ /* 0x000fea000b800000 */
[----:B------:R-:W1:Y:S01]  /*0150*/  LDC.64 R4, c[0x0][0x388] ;  /* 0x0000e200ff047b82 */ /* 0x000e620000000a00 */
[----:B------:R-:W-:-:S11]  /*0160*/  UPLOP3.LUT UP0, UPT, UPT, UPT, UPT, 0x40, 0x4 ;  /* 0x000000000004789c */ /* 0x000fd60003f0e870 */
.L_x_4:
[-CC-:B-1----:R-:W-:Y:S01]  /*0170*/  FFMA R6, R6, R4.reuse, R5.reuse ;  /* 0x0000000406067223 */ /* 0x182fe20000000005 */
[-CC-:B------:R-:W-:Y:S01]  /*0180*/  FFMA R0, R0, R4.reuse, R5.reuse ;  /* 0x0000000400007223 */ /* 0x180fe20000000005 */
[----:B------:R-:W-:Y:S02]  /*0190*/  UIADD3 UR5, UPT, UPT, UR5, 0x10, URZ ;  /* 0x0000001005057890 */ /* 0x000fe4000fffe0ff */
[-CC-:B------:R-:W-:Y:S01]  /*01a0*/  FFMA R6, R6, R4.reuse, R5.reuse ;  /* 0x0000000406067223 */ /* 0x180fe20000000005 */
[-CC-:B------:R-:W-:Y:S01]  /*01b0*/  FFMA R0, R0, R4.reuse, R5.reuse ;  /* 0x0000000400007223 */ /* 0x180fe20000000005 */
[----:B------:R-:W-:Y:S02]  /*01c0*/  UISETP.GE.AND UP1, UPT, UR5, -0xc, UPT ;  /* 0xfffffff40500788c */ /* 0x000fe4000bf26270 */
[-CC-:B------:R-:W-:Y:S01]  /*01d0*/  FFMA R6, R6, R4.reuse, R5.reuse ;  /* 0x0000000406067223 */ /* 0x180fe20000000005 */
[----:B------:R-:W-:-:S03]  /*01e0*/  FFMA R0, R0, R4, R5 ;  /* 0x0000000400007223 */ /* 0x000fc60000000005 */
        /* <DEDUP_REMOVED lines=25> */
[----:B------:R-:W-:Y:S01]  /*0380*/  FFMA R0, R0, R4, R5 ;  /* 0x0000000400007223 */ /* 0x000fe20000000005 */
[----:B------:R-:W-:Y:S06]  /*0390*/  BRA.U !UP1, `(.L_x_4) ;  /* 0xfffffffd09747547 */ /* 0x000fec000b83ffff */
.L_x_3:
[----:B------:R-:W-:-:S04]  /*03a0*/  UIADD3 UR8, UPT, UPT, -UR5, URZ, URZ ;  /* 0x000000ff05087290 */ /* 0x000fc8000fffe1ff */
[----:B------:R-:W-:-:S09]  /*03b0*/  UISETP.GT.AND UP1, UPT, UR8, 0x4, UPT ;  /* 0x000000040800788c */ /* 0x000fd2000bf24270 */
[----:B------:R-:W-:Y:S05]  /*03c0*/  BRA.U !UP1, `(.L_x_5) ;  /* 0x00000001094c7547 */ /* 0x000fea000b800000 */
[----:B------:R-:W1:Y:S01]  /*03d0*/  LDC.64 R4, c[0x0][0x388] ;  /* 0x0000e200ff047b82 */ /* 0x000e620000000a00 */
[----:B------:R-:W-:Y:S02]  /*03e0*/  UPLOP3.LUT UP0, UPT, UPT, UPT, UPT, 0x40, 0x4 ;  /* 0x000000000004789c */ /* 0x000fe40003f0e870 */
[----:B------:R-:W-:Y:S01]  /*03f0*/  UIADD3 UR5, UPT, UPT, UR5, 0x8, URZ ;  /* 0x0000000805057890 */ /* 0x000fe2000fffe0ff */
[-CC-:B-1----:R-:W-:Y:S01]  /*0400*/  FFMA R6, R6, R4.reuse, R5.reuse ;  /* 0x0000000406067223 */ /* 0x182fe20000000005 */
        /* <DEDUP_REMOVED lines=14> */
[----:B------:R-:W-:-:S07]  /*04f0*/  FFMA R0, R0, R4, R5 ;  /* 0x0000000400007223 */ /* 0x000fce0000000005 */
.L_x_5:
[----:B------:R-:W-:-:S09]  /*0500*/  UISETP.NE.OR UP0, UPT, UR5, URZ, UP0 ;  /* 0x000000ff0500728c */ /* 0x000fd20008705670 */
[----:B------:R-:W-:Y:S05]  /*0510*/  BRA.U !UP0, `(.L_x_1) ;  /* 0x00000001082c7547 */ /* 0x000fea000b800000 */
.L_x_2:
[----:B------:R-:W-:Y:S01]  /*0520*/  UIADD3 UR5, UPT, UPT, UR5, 0x4, URZ ;  /* 0x0000000405057890 */ /* 0x000fe2000fffe0ff */
[-CC-:B0-----:R-:W-:Y:S01]  /*0530*/  FFMA R6, R6, R2.reuse, R3.reuse ;  /* 0x0000000206067223 */ /* 0x181fe20000000003 */
[-CC-:B------:R-:W-:Y:S02]  /*0540*/  FFMA R0, R0, R2.reuse, R3.reuse ;  /* 0x0000000200007223 */ /* 0x180fe40000000003 */
[----:B------:R-:W-:Y:S01]  /*0550*/  UISETP.NE.AND UP0, UPT, UR5, URZ, UPT ;  /* 0x000000ff0500728c */ /* 0x000fe2000bf05270 */
[-CC-:B------:R-:W-:Y:S01]  /*0560*/  FFMA R6, R6, R2.reuse, R3.reuse ;  /* 0x0000000206067223 */ /* 0x180fe20000000003 */
[----:B------:R-:W-:-:S03]  /*0570*/  FFMA R0, R0, R2, R3 ;  /* 0x0000000200007223 */ /* 0x000fc60000000003 */
[-CC-:B------:R-:W-:Y:S01]  /*0580*/  FFMA R6, R6, R2.reuse, R3.reuse ;  /* 0x0000000206067223 */ /* 0x180fe20000000003 */
[----:B------:R-:W-:-:S03]  /*0590*/  FFMA R0, R0, R2, R3 ;  /* 0x0000000200007223 */ /* 0x000fc60000000003 */
[-CC-:B------:R-:W-:Y:S01]  /*05a0*/  FFMA R6, R6, R2.reuse, R3.reuse ;  /* 0x0000000206067223 */ /* 0x180fe20000000003 */
[----:B------:R-:W-:Y:S01]  /*05b0*/  FFMA R0, R0, R2, R3 ;  /* 0x0000000200007223 */ /* 0x000fe20000000003 */
[----:B------:R-:W-:Y:S06]  /*05c0*/  BRA.U UP0, `(.L_x_2) ;  /* 0xfffffffd00d47547 */ /* 0x000fec000b83ffff */
.L_x_1:
[----:B------:R-:W-:-:S09]  /*05d0*/  UISETP.NE.AND UP0, UPT, UR4, URZ, UPT ;  /* 0x000000ff0400728c */ /* 0x000fd2000bf05270 */
[----:B------:R-:W-:Y:S05]  /*05e0*/  BRA.U !UP0, `(.L_x_6) ;  /* 0x00000001081c7547 */ /* 0x000fea000b800000 */
[----:B0-----:R-:W0:Y:S01]  /*05f0*/  LDC.64 R2, c[0x0][0x388] ;  /* 0x0000e200ff027b82 */ /* 0x001e220000000a00 */
[----:B------:R-:W-:-:S12]  /*0600*/  UIADD3 UR4, UPT, UPT, -UR4, URZ, URZ ;  /* 0x000000ff04047290 */ /* 0x000fd8000fffe1ff */
.L_x_7:
[----:B------:R-:W-:Y:S01]  /*0610*/  UIADD3 UR4, UPT, UPT, UR4, 0x1, URZ ;  /* 0x0000000104047890 */ /* 0x000fe2000fffe0ff */
[-CC-:B0-----:R-:W-:Y:S01]  /*0620*/  FFMA R6, R6, R2.reuse, R3.reuse ;  /* 0x0000000206067223 */ /* 0x181fe20000000003 */
[----:B------:R-:W-:Y:S02]  /*0630*/  FFMA R0, R0, R2, R3 ;  /* 0x0000000200007223 */ /* 0x000fe40000000003 */
[----:B------:R-:W-:-:S09]  /*0640*/  UISETP.NE.AND UP0, UPT, UR4, URZ, UPT ;  /* 0x000000ff0400728c */ /* 0x000fd2000bf05270 */
[----:B------:R-:W-:Y:S05]  /*0650*/  BRA.U UP0, `(.L_x_7) ;  /* 0xfffffffd00ec7547 */ /* 0x000fea000b83ffff */
.L_x_6:
[----:B------:R-:W-:-:S07]  /*0660*/  FADD R5, R6, R0 ;  /* 0x0000000006057221 */ /* 0x000fce0000000000 */
.L_x_0:
[----:B------:R-:W1:Y:S01]  /*0670*/  S2R R7, SR_TID.X ;  /* 0x0000000000077919 */ /* 0x000e620000002100 */
[----:B0-----:R-:W0:Y:S01]  /*0680*/  LDC.64 R2, c[0x0][0x380] ;  /* 0x0000e000ff027b82 */ /* 0x001e220000000a00 */
[----:B------:R-:W1:Y:S01]  /*0690*/  LDCU UR4, c[0x0][0x360] ;  /* 0x00006c00ff0477ac */ /* 0x000e620008000800 */
[----:B------:R-:W1:Y:S02]  /*06a0*/  S2R R0, SR_CTAID.X ;  /* 0x0000000000007919 */ /* 0x000e640000002500 */
[----:B-1----:R-:W-:-:S04]  /*06b0*/  IMAD R7, R0, UR4, R7 ;  /* 0x0000000400077c24 */ /* 0x002fc8000f8e0207 */
[----:B0-----:R-:W-:-:S05]  /*06c0*/  IMAD.WIDE R2, R7, 0x4, R2 ;  /* 0x0000000407027825 */ /* 0x001fca00078e0202 */
[----:B------:R-:W-:Y:S01]  /*06d0*/  STG.E desc[UR6][R2.64], R5 ;  /* 0x0000000502007986 */ /* 0x000fe2000c101906 */
[----:B------:R-:W-:Y:S05]  /*06e0*/  EXIT ;  /* 0x000000000000794d */ /* 0x000fea0003800000 */
.L_x_8:
[----:B------:R-:W-:-:S00]  /*06f0*/  BRA `(.L_x_8) ;  /* 0xfffffffc00fc7947 */ /* 0x000fc0000383ffff */
[----:B------:R-:W-:-:S00]  /*0700*/  NOP ;  /* 0x0000000000007918 */ /* 0x000fc00000000000 */
[----:B------:R-:W-:-:S00]  /*0710*/  NOP ;  /* 0x0000000000007918 */ /* 0x000fc00000000000 */
[----:B------:R-:W-:-:S00]  /*0720*/  NOP ;  /* 0x0000000000007918 */ /* 0x000fc00000000000 */
[----:B------:R-:W-:-:S00]  /*0730*/  NOP ;  /* 0x0000000000007918 */ /* 0x000fc00000000000 */
[----:B------:R-:W-:-:S00]  /*0740*/  NOP ;  /* 0x0000000000007918 */ /* 0x000fc00000000000 */
[----:B------:R-:W-:-:S00]  /*0750*/  NOP ;  /* 0x0000000000007918 */ /* 0x000fc00000000000 */
[----:B------:R-:W-:-:S00]  /*0760*/  NOP ;  /* 0x0000000000007918 */ /* 0x000fc00000000000 */
[----:B------:R-:W-:-:S00]  /*0770*/  NOP ;  /* 0x0000000000007918 */ /* 0x000fc00000000000 */
.L_x_9:


//--------------------- .nv.shared.reserved.0     --------------------------
	.section	.nv.shared.reserved.0,"aw",@nobits
	.weak		__nv_reservedSMEM_offset_0_alias
	.size		__nv_reservedSMEM_offset_0_alias, 0, 64
	.other		__nv_reservedSMEM_offset_0_alias,@"STO_CUDA_RESERVED_SHARED STV_DEFAULT"
__nv_reservedSMEM_offset_0_alias:
	.zero		0
	.zero		64


//--------------------- .nv.constant0._Z20fma_intensive_kernelPfffi --------------------------
	.section	.nv.constant0._Z20fma_intensive_kernelPfffi,"a",@progbits
	.sectionflags	@""
	.align	4
.nv.constant0._Z20fma_intensive_kernelPfffi:
	.zero		916


//--------------------- SYMBOLS --------------------------

	.type		.nv.reservedSmem.offset0,@object
	.size		.nv.reservedSmem.offset0,0x4
